//
// Generated by NVIDIA NVVM Compiler
//
// Compiler Build ID: CL-36424714
// Cuda compilation tools, release 13.0, V13.0.88
// Based on NVVM 20.0.0
//

.version 9.0
.target sm_100
.address_size 64

	// .globl	_Z9ReductionPiS_i
.extern .func  (.param .b32 func_retval0) vprintf
(
	.param .b64 vprintf_param_0,
	.param .b64 vprintf_param_1
)
;
.global .align 1 .b8 $str[9] = {83, 117, 109, 58, 32, 37, 100, 10};

.visible .entry _Z9ReductionPiS_i(
	.param .u64 .ptr .align 1 _Z9ReductionPiS_i_param_0,
	.param .u64 .ptr .align 1 _Z9ReductionPiS_i_param_1,
	.param .u32 _Z9ReductionPiS_i_param_2
)
{
	.local .align 8 .b8 	__local_depot0[8];
	.reg .b64 	%SP;
	.reg .b64 	%SPL;
	.reg .pred 	%p<4>;
	.reg .b32 	%r<13>;
	.reg .b64 	%rd<11>;

	mov.u64 	%SPL, __local_depot0;
	cvta.local.u64 	%SP, %SPL;
	ld.param.u64 	%rd3, [_Z9ReductionPiS_i_param_0];
	ld.param.u64 	%rd4, [_Z9ReductionPiS_i_param_1];
	ld.param.u32 	%r4, [_Z9ReductionPiS_i_param_2];
	setp.ne.s32 	%p1, %r4, 0;
	@%p1 bra 	$L__BB0_6;
	cvta.to.global.u64 	%rd1, %rd4;
	mov.b32 	%r5, 0;
	st.global.u32 	[%rd1+200], %r5;
	mov.u32 	%r12, %ntid.x;
	cvta.to.global.u64 	%rd2, %rd3;
$L__BB0_2:
	bar.sync 	0;
	setp.lt.u32 	%p2, %r12, 51;
	@%p2 bra 	$L__BB0_4;
	mul.wide.u32 	%rd5, %r12, 4;
	add.s64 	%rd6, %rd2, %rd5;
	ld.global.u32 	%r6, [%rd6+200];
	ld.global.u32 	%r7, [%rd1+200];
	add.s32 	%r8, %r7, %r6;
	st.global.u32 	[%rd1+200], %r8;
$L__BB0_4:
	shr.u32 	%r3, %r12, 1;
	setp.gt.u32 	%p3, %r12, 1;
	mov.u32 	%r12, %r3;
	@%p3 bra 	$L__BB0_2;
	ld.global.u32 	%r9, [%rd1+200];
	add.u64 	%rd7, %SP, 0;
	add.u64 	%rd8, %SPL, 0;
	st.local.u32 	[%rd8], %r9;
	mov.u64 	%rd9, $str;
	cvta.global.u64 	%rd10, %rd9;
	{ // callseq 0, 0
	.param .b64 param0;
	st.param.b64 	[param0], %rd10;
	.param .b64 param1;
	st.param.b64 	[param1], %rd7;
	.param .b32 retval0;
	call.uni (retval0), 
	vprintf, 
	(
	param0, 
	param1
	);
	ld.param.b32 	%r10, [retval0];
	} // callseq 0
$L__BB0_6:
	ret;

}


// ===== COMPILED SASS (sm_100) =====

	.target	sm_100

	.elftype	@"ET_EXEC"


//--------------------- .note.nv.tkinfo           --------------------------
	.section	.note.nv.tkinfo,"",@"SHT_NOTE"
	.sectionflags	@"SHF_NOTE_NV_TKINFO"
	.tkinfo
        /*0018*/ 	.word	0x00000002
        /*0030*/ 	.string	""
        /*0030*/ 	.string	"ptxas"
        /*0030*/ 	.string	"Cuda compilation tools, release 13.0, V13.0.88"
        /*0030*/ 	.string	"Build cuda_13.0.r13.0/compiler.36424714_0"
        /*0030*/ 	.string	"-arch sm_100 -m 64 "



//--------------------- .note.nv.cuinfo           --------------------------
	.section	.note.nv.cuinfo,"",@"SHT_NOTE"
	.sectionflags	@"SHF_NOTE_NV_CUINFO"
        /*0018*/ 	.short	0x0002
        /*001a*/ 	.short	0x0064
        /*001c*/ 	.short	0x0082
	.zero		2


//--------------------- .nv.info                  --------------------------
	.section	.nv.info,"",@"SHT_CUDA_INFO"
	.align	4


	//----- nvinfo : EIATTR_REGCOUNT
	.align		4
        /*0000*/ 	.byte	0x04, 0x2f
        /*0002*/ 	.short	(.L_2 - .L_1)
	.align		4
.L_1:
        /*0004*/ 	.word	index@(_Z9ReductionPiS_i)
        /*0008*/ 	.word	0x00000018


	//----- nvinfo : EIATTR_FRAME_SIZE
	.align		4
.L_2:
        /*000c*/ 	.byte	0x04, 0x11
        /*000e*/ 	.short	(.L_4 - .L_3)
	.align		4
.L_3:
        /*0010*/ 	.word	index@(_Z9ReductionPiS_i)
        /*0014*/ 	.word	0x00000008


	//----- nvinfo : EIATTR_MIN_STACK_SIZE
	.align		4
.L_4:
        /*0018*/ 	.byte	0x04, 0x12
        /*001a*/ 	.short	(.L_6 - .L_5)
	.align		4
.L_5:
        /*001c*/ 	.word	index@(_Z9ReductionPiS_i)
        /*0020*/ 	.word	0x00000008
.L_6:


//--------------------- .nv.compat                --------------------------
	.section	.nv.compat,"",@"SHT_CUDA_COMPAT_INFO"
	.align	4
        /*0000*/ 	.byte	0x02, 0x09, 0x00, 0x00, 0x02, 0x02, 0x01, 0x00, 0x02, 0x05, 0x05, 0x00, 0x03, 0x07, 0x01, 0x01
        /*0010*/ 	.byte	0x02, 0x03, 0x00, 0x00, 0x02, 0x06, 0x01, 0x00, 0x04, 0x0b, 0x08, 0x00, 0x09, 0x00, 0x00, 0x00
        /*0020*/ 	.byte	0x00, 0x00, 0x00, 0x00


//--------------------- .nv.info._Z9ReductionPiS_i --------------------------
	.section	.nv.info._Z9ReductionPiS_i,"",@"SHT_CUDA_INFO"
	.sectionflags	@""
	.align	4


	//----- nvinfo : EIATTR_CUDA_API_VERSION
	.align		4
        /*0000*/ 	.byte	0x04, 0x37
        /*0002*/ 	.short	(.L_8 - .L_7)
.L_7:
        /*0004*/ 	.word	0x00000082


	//----- nvinfo : EIATTR_KPARAM_INFO
	.align		4
.L_8:
        /*0008*/ 	.byte	0x04, 0x17
        /*000a*/ 	.short	(.L_10 - .L_9)
.L_9:
        /*000c*/ 	.word	0x00000000
        /*0010*/ 	.short	0x0002
        /*0012*/ 	.short	0x0010
        /*0014*/ 	.byte	0x00, 0xf0, 0x11, 0x00


	//----- nvinfo : EIATTR_KPARAM_INFO
	.align		4
.L_10:
        /*0018*/ 	.byte	0x04, 0x17
        /*001a*/ 	.short	(.L_12 - .L_11)
.L_11:
        /*001c*/ 	.word	0x00000000
        /*0020*/ 	.short	0x0001
        /*0022*/ 	.short	0x0008
        /*0024*/ 	.byte	0x00, 0xf5, 0x21, 0x00


	//----- nvinfo : EIATTR_KPARAM_INFO
	.align		4
.L_12:
        /*0028*/ 	.byte	0x04, 0x17
        /*002a*/ 	.short	(.L_14 - .L_13)
.L_13:
        /*002c*/ 	.word	0x00000000
        /*0030*/ 	.short	0x0000
        /*0032*/ 	.short	0x0000
        /*0034*/ 	.byte	0x00, 0xf5, 0x21, 0x00


	//----- nvinfo : EIATTR_SPARSE_MMA_MASK
	.align		4
.L_14:
        /*0038*/ 	.byte	0x03, 0x50
        /*003a*/ 	.short	0x0000


	//----- nvinfo : EIATTR_MAXREG_COUNT
	.align		4
        /*003c*/ 	.byte	0x03, 0x1b
        /*003e*/ 	.short	0x00ff


	//----- nvinfo : EIATTR_NUM_BARRIERS
	.align		4
        /*0040*/ 	.byte	0x02, 0x4c
        /*0042*/ 	.byte	0x01
	.zero		1


	//----- nvinfo : EIATTR_EXTERNS
	.align		4
        /*0044*/ 	.byte	0x04, 0x0f
        /*0046*/ 	.short	(.L_16 - .L_15)


	//   ....[0]....
	.align		4
.L_15:
        /*0048*/ 	.word	index@(vprintf)


	//----- nvinfo : EIATTR_MERCURY_ISA_VERSION
	.align		4
.L_16:
        /*004c*/ 	.byte	0x03, 0x5f
        /*004e*/ 	.short	0x0101


	//----- nvinfo : EIATTR_VRC_CTA_INIT_COUNT
	.align		4
        /*0050*/ 	.byte	0x02, 0x4a
	.zero		1
	.zero		1


	//----- nvinfo : EIATTR_SYSCALL_OFFSETS
	.align		4
        /*0054*/ 	.byte	0x04, 0x46
        /*0056*/ 	.short	(.L_18 - .L_17)


	//   ....[0]....
.L_17:
        /*0058*/ 	.word	0x00000250


	//----- nvinfo : EIATTR_EXIT_INSTR_OFFSETS
	.align		4
.L_18:
        /*005c*/ 	.byte	0x04, 0x1c
        /*005e*/ 	.short	(.L_20 - .L_19)


	//   ....[0]....
.L_19:
        /*0060*/ 	.word	0x00000060


	//   ....[1]....
        /*0064*/ 	.word	0x00000260


	//----- nvinfo : EIATTR_CBANK_PARAM_SIZE
	.align		4
.L_20:
        /*0068*/ 	.byte	0x03, 0x19
        /*006a*/ 	.short	0x0014


	//----- nvinfo : EIATTR_PARAM_CBANK
	.align		4
        /*006c*/ 	.byte	0x04, 0x0a
        /*006e*/ 	.short	(.L_22 - .L_21)
	.align		4
.L_21:
        /*0070*/ 	.word	index@(.nv.constant0._Z9ReductionPiS_i)
        /*0074*/ 	.short	0x0380
        /*0076*/ 	.short	0x0014


	//----- nvinfo : EIATTR_SW_WAR
	.align		4
.L_22:
        /*0078*/ 	.byte	0x04, 0x36
        /*007a*/ 	.short	(.L_24 - .L_23)
.L_23:
        /*007c*/ 	.word	0x00000008
.L_24:


//--------------------- .nv.callgraph             --------------------------
	.section	.nv.callgraph,"",@"SHT_CUDA_CALLGRAPH"
	.align	4
	.sectionentsize	8
	.align		4
        /*0000*/ 	.word	0x00000000
	.align		4
        /*0004*/ 	.word	0xffffffff
	.align		4
        /*0008*/ 	.word	index@(_Z9ReductionPiS_i)
	.align		4
        /*000c*/ 	.word	index@(vprintf)
	.align		4
        /*0010*/ 	.word	0x00000000
	.align		4
        /*0014*/ 	.word	0xfffffffe
	.align		4
        /*0018*/ 	.word	0x00000000
	.align		4
        /*001c*/ 	.word	0xfffffffd
	.align		4
        /*0020*/ 	.word	0x00000000
	.align		4
        /*0024*/ 	.word	0xfffffffc


//--------------------- .nv.constant4             --------------------------
	.section	.nv.constant4,"a",@progbits
	.align	8
	.align		8
.nv.constant4:
        /*0000*/ 	.dword	vprintf
	.align		8
        /*0008*/ 	.dword	$str


//--------------------- .text._Z9ReductionPiS_i   --------------------------
	.section	.text._Z9ReductionPiS_i,"ax",@progbits
	.align	128
        .global         _Z9ReductionPiS_i
        .type           _Z9ReductionPiS_i,@function
        .size           _Z9ReductionPiS_i,(.L_x_4 - _Z9ReductionPiS_i)
        .other          _Z9ReductionPiS_i,@"STO_CUDA_ENTRY STV_DEFAULT"
_Z9ReductionPiS_i:
.text._Z9ReductionPiS_i:
[----:B------:R-:W0:Y:S01]  /*0000*/  LDC R1, c[0x0][0x37c] ;  /* 0x0000df00ff017b82 */ /* 0x000e220000000800 */
[----:B------:R-:W1:Y:S01]  /*0010*/  LDCU UR5, c[0x0][0x390] ;  /* 0x00007200ff0577ac */ /* 0x000e620008000800 */
[----:B0-----:R-:W-:Y:S01]  /*0020*/  VIADD R1, R1, 0xfffffff8 ;  /* 0xfffffff801017836 */ /* 0x001fe20000000000 */
[----:B------:R-:W0:Y:S01]  /*0030*/  LDCU UR4, c[0x0][0x2f8] ;  /* 0x00005f00ff0477ac */ /* 0x000e220008000800 */
[----:B-1----:R-:W-:-:S03]  /*0040*/  ISETP.NE.AND P0, PT, RZ, UR5, PT ;  /* 0x00000005ff007c0c */ /* 0x002fc6000bf05270 */
[----:B0-----:R-:W-:-:S10]  /*0050*/  IADD3 R6, P1, PT, R1, UR4, RZ ;  /* 0x0000000401067c10 */ /* 0x001fd4000ff3e0ff */
[----:B------:R-:W-:Y:S05]  /*0060*/  @P0 EXIT ;  /* 0x000000000000094d */ /* 0x000fea0003800000 */
[----:B------:R-:W0:Y:S01]  /*0070*/  LDC.64 R2, c[0x0][0x388] ;  /* 0x0000e200ff027b82 */ /* 0x000e220000000a00 */
[----:B------:R-:W0:Y:S01]  /*0080*/  LDCU.64 UR4, c[0x0][0x358] ;  /* 0x00006b00ff0477ac */ /* 0x000e220008000a00 */
[----:B------:R-:W1:Y:S06]  /*0090*/  LDCU UR6, c[0x0][0x2fc] ;  /* 0x00005f80ff0677ac */ /* 0x000e6c0008000800 */
[----:B------:R-:W2:Y:S01]  /*00a0*/  LDC.64 R4, c[0x0][0x380] ;  /* 0x0000e000ff047b82 */ /* 0x000ea20000000a00 */
[----:B------:R-:W3:Y:S01]  /*00b0*/  LDCU UR7, c[0x0][0x360] ;  /* 0x00006c00ff0777ac */ /* 0x000ee20008000800 */
[----:B-1----:R-:W-:Y:S01]  /*00c0*/  IMAD.X R7, RZ, RZ, UR6, P1 ;  /* 0x00000006ff077e24 */ /* 0x002fe200088e06ff */
[----:B0-----:R0:W-:Y:S01]  /*00d0*/  STG.E desc[UR4][R2.64+0xc8], RZ ;  /* 0x0000c8ff02007986 */ /* 0x0011e2000c101904 */
[----:B---3--:R-:W-:-:S07]  /*00e0*/  IMAD.U32 R11, RZ, RZ, UR7 ;  /* 0x00000007ff0b7e24 */ /* 0x008fce000f8e00ff */
.L_x_1:
[----:B------:R-:W-:Y:S01]  /*00f0*/  BAR.SYNC.DEFER_BLOCKING 0x0 ;  /* 0x0000000000007b1d */ /* 0x000fe20000010000 */
[C---:B------:R-:W-:Y:S02]  /*0100*/  ISETP.GE.U32.AND P0, PT, R11.reuse, 0x33, PT ;  /* 0x000000330b00780c */ /* 0x040fe40003f06070 */
[----:B------:R-:W-:Y:S02]  /*0110*/  ISETP.GT.U32.AND P1, PT, R11, 0x1, PT ;  /* 0x000000010b00780c */ /* 0x000fe40003f24070 */
[----:B------:R-:W-:-:S09]  /*0120*/  SHF.R.U32.HI R0, RZ, 0x1, R11 ;  /* 0x00000001ff007819 */ /* 0x000fd2000001160b */
[----:B------:R-:W-:Y:S05]  /*0130*/  @!P0 BRA `(.L_x_0) ;  /* 0x0000000000188947 */ /* 0x000fea0003800000 */
[----:B------:R-:W1:Y:S01]  /*0140*/  LDC.64 R8, c[0x0][0x388] ;  /* 0x0000e200ff087b82 */ /* 0x000e620000000a00 */
[----:B0-2---:R-:W-:-:S06]  /*0150*/  IMAD.WIDE.U32 R2, R11, 0x4, R4 ;  /* 0x000000040b027825 */ /* 0x005fcc00078e0004 */
[----:B------:R-:W2:Y:S04]  /*0160*/  LDG.E R2, desc[UR4][R2.64+0xc8] ;  /* 0x0000c80402027981 */ /* 0x000ea8000c1e1900 */
[----:B-1----:R-:W2:Y:S02]  /*0170*/  LDG.E R11, desc[UR4][R8.64+0xc8] ;  /* 0x0000c804080b7981 */ /* 0x002ea4000c1e1900 */
[----:B--2---:R-:W-:-:S05]  /*0180*/  IADD3 R11, PT, PT, R2, R11, RZ ;  /* 0x0000000b020b7210 */ /* 0x004fca0007ffe0ff */
[----:B------:R1:W-:Y:S02]  /*0190*/  STG.E desc[UR4][R8.64+0xc8], R11 ;  /* 0x0000c80b08007986 */ /* 0x0003e4000c101904 */
.L_x_0:
[----:B-1----:R-:W-:Y:S01]  /*01a0*/  IMAD.MOV.U32 R11, RZ, RZ, R0 ;  /* 0x000000ffff0b7224 */ /* 0x002fe200078e0000 */
[----:B------:R-:W-:Y:S06]  /*01b0*/  @P1 BRA `(.L_x_1) ;  /* 0xfffffffc00cc1947 */ /* 0x000fec000383ffff */
[----:B------:R-:W1:Y:S02]  /*01c0*/  LDC.64 R8, c[0x0][0x388] ;  /* 0x0000e200ff087b82 */ /* 0x000e640000000a00 */
[----:B-1----:R-:W3:Y:S01]  /*01d0*/  LDG.E R8, desc[UR4][R8.64+0xc8] ;  /* 0x0000c80408087981 */ /* 0x002ee2000c1e1900 */
[----:B------:R-:W-:Y:S01]  /*01e0*/  MOV R0, 0x0 ;  /* 0x0000000000007802 */ /* 0x000fe20000000f00 */
[----:B------:R-:W2:Y:S04]  /*01f0*/  LDCU.64 UR4, c[0x4][0x8] ;  /* 0x01000100ff0477ac */ /* 0x000ea80008000a00 */
[----:B0-----:R0:W1:Y:S01]  /*0200*/  LDC.64 R2, c[0x4][R0] ;  /* 0x0100000000027b82 */ /* 0x0010620000000a00 */
[----:B--2---:R-:W-:Y:S01]  /*0210*/  IMAD.U32 R4, RZ, RZ, UR4 ;  /* 0x00000004ff047e24 */ /* 0x004fe2000f8e00ff */
[----:B------:R-:W-:Y:S01]  /*0220*/  MOV R5, UR5 ;  /* 0x0000000500057c02 */ /* 0x000fe20008000f00 */
[----:B-1-3--:R0:W-:Y:S06]  /*0230*/  STL [R1], R8 ;  /* 0x0000000801007387 */ /* 0x00a1ec0000100800 */
[----:B------:R-:W-:-:S07]  /*0240*/  LEPC R20, `(.L_x_2) ;  /* 0x000000001014794e */ /* 0x000fce0000000000 */
[----:B0-----:R-:W-:Y:S05]  /*0250*/  CALL.ABS.NOINC R2 ;  /* 0x0000000002007343 */ /* 0x001fea0003c00000 */
.L_x_2:
[----:B------:R-:W-:Y:S05]  /*0260*/  EXIT ;  /* 0x000000000000794d */ /* 0x000fea0003800000 */
.L_x_3:
[----:B------:R-:W-:-:S00]  /*0270*/  BRA `(.L_x_3) ;  /* 0xfffffffc00fc7947 */ /* 0x000fc0000383ffff */
[----:B------:R-:W-:-:S00]  /*0280*/  NOP ;  /* 0x0000000000007918 */ /* 0x000fc00000000000 */
[----:B------:R-:W-:-:S00]  /*0290*/  NOP ;  /* 0x0000000000007918 */ /* 0x000fc00000000000 */
[----:B------:R-:W-:-:S00]  /*02a0*/  NOP ;  /* 0x0000000000007918 */ /* 0x000fc00000000000 */
[----:B------:R-:W-:-:S00]  /*02b0*/  NOP ;  /* 0x0000000000007918 */ /* 0x000fc00000000000 */
[----:B------:R-:W-:-:S00]  /*02c0*/  NOP ;  /* 0x0000000000007918 */ /* 0x000fc00000000000 */
[----:B------:R-:W-:-:S00]  /*02d0*/  NOP ;  /* 0x0000000000007918 */ /* 0x000fc00000000000 */
[----:B------:R-:W-:-:S00]  /*02e0*/  NOP ;  /* 0x0000000000007918 */ /* 0x000fc00000000000 */
[----:B------:R-:W-:-:S00]  /*02f0*/  NOP ;  /* 0x0000000000007918 */ /* 0x000fc00000000000 */
.L_x_4:


//--------------------- .nv.global.init           --------------------------
	.section	.nv.global.init,"aw",@progbits
.nv.global.init:
	.type		$str,@object
	.size		$str,(.L_0 - $str)
$str:
        /*0000*/ 	.byte	0x53, 0x75, 0x6d, 0x3a, 0x20, 0x25, 0x64, 0x0a, 0x00
.L_0:


//--------------------- .nv.shared.reserved.0     --------------------------
	.section	.nv.shared.reserved.0,"aw",@nobits
	.weak		__nv_reservedSMEM_offset_0_alias
	.size		__nv_reservedSMEM_offset_0_alias, 0, 64
	.other		__nv_reservedSMEM_offset_0_alias,@"STO_CUDA_RESERVED_SHARED STV_DEFAULT"
__nv_reservedSMEM_offset_0_alias:
	.zero		0
	.zero		64


//--------------------- .nv.constant0._Z9ReductionPiS_i --------------------------
	.section	.nv.constant0._Z9ReductionPiS_i,"a",@progbits
	.sectionflags	@""
	.align	4
.nv.constant0._Z9ReductionPiS_i:
	.zero		916


//--------------------- SYMBOLS --------------------------

	.type		.nv.reservedSmem.offset0,@object
	.size		.nv.reservedSmem.offset0,0x4
	.type		vprintf,@function
